//
// Generated by NVIDIA NVVM Compiler
//
// Compiler Build ID: CL-36424714
// Cuda compilation tools, release 13.0, V13.0.88
// Based on NVVM 20.0.0
//

.version 9.0
.target sm_100
.address_size 64

	// .globl	_Z19index_select_kernelPiS_S_

.visible .entry _Z19index_select_kernelPiS_S_(
	.param .u64 .ptr .align 1 _Z19index_select_kernelPiS_S__param_0,
	.param .u64 .ptr .align 1 _Z19index_select_kernelPiS_S__param_1,
	.param .u64 .ptr .align 1 _Z19index_select_kernelPiS_S__param_2
)
{
	.reg .pred 	%p<3>;
	.reg .b32 	%r<7>;
	.reg .b64 	%rd<13>;

	ld.param.u64 	%rd1, [_Z19index_select_kernelPiS_S__param_0];
	ld.param.u64 	%rd2, [_Z19index_select_kernelPiS_S__param_1];
	ld.param.u64 	%rd3, [_Z19index_select_kernelPiS_S__param_2];
	mov.u32 	%r3, %ctaid.x;
	mov.u32 	%r4, %ntid.x;
	mov.u32 	%r5, %tid.x;
	mad.lo.s32 	%r1, %r3, %r4, %r5;
	setp.gt.s32 	%p1, %r1, 7;
	@%p1 bra 	$L__BB0_3;
	cvta.to.global.u64 	%rd4, %rd2;
	mul.wide.s32 	%rd5, %r1, 4;
	add.s64 	%rd6, %rd4, %rd5;
	ld.global.u32 	%r2, [%rd6];
	setp.gt.u32 	%p2, %r2, 1023;
	@%p2 bra 	$L__BB0_3;
	cvta.to.global.u64 	%rd7, %rd1;
	mul.wide.u32 	%rd8, %r2, 4;
	add.s64 	%rd9, %rd7, %rd8;
	ld.global.u32 	%r6, [%rd9];
	cvta.to.global.u64 	%rd10, %rd3;
	add.s64 	%rd12, %rd10, %rd5;
	st.global.u32 	[%rd12], %r6;
$L__BB0_3:
	ret;

}


// ===== COMPILED SASS (sm_100) =====

	.target	sm_100

	.elftype	@"ET_EXEC"


//--------------------- .note.nv.tkinfo           --------------------------
	.section	.note.nv.tkinfo,"",@"SHT_NOTE"
	.sectionflags	@"SHF_NOTE_NV_TKINFO"
	.tkinfo
        /*0018*/ 	.word	0x00000002
        /*0030*/ 	.string	""
        /*0030*/ 	.string	"ptxas"
        /*0030*/ 	.string	"Cuda compilation tools, release 13.0, V13.0.88"
        /*0030*/ 	.string	"Build cuda_13.0.r13.0/compiler.36424714_0"
        /*0030*/ 	.string	"-arch sm_100 -m 64 "



//--------------------- .note.nv.cuinfo           --------------------------
	.section	.note.nv.cuinfo,"",@"SHT_NOTE"
	.sectionflags	@"SHF_NOTE_NV_CUINFO"
        /*0018*/ 	.short	0x0002
        /*001a*/ 	.short	0x0064
        /*001c*/ 	.short	0x0082
	.zero		2


//--------------------- .nv.info                  --------------------------
	.section	.nv.info,"",@"SHT_CUDA_INFO"
	.align	4


	//----- nvinfo : EIATTR_REGCOUNT
	.align		4
        /*0000*/ 	.byte	0x04, 0x2f
        /*0002*/ 	.short	(.L_1 - .L_0)
	.align		4
.L_0:
        /*0004*/ 	.word	index@(_Z19index_select_kernelPiS_S_)
        /*0008*/ 	.word	0x0000000a


	//----- nvinfo : EIATTR_FRAME_SIZE
	.align		4
.L_1:
        /*000c*/ 	.byte	0x04, 0x11
        /*000e*/ 	.short	(.L_3 - .L_2)
	.align		4
.L_2:
        /*0010*/ 	.word	index@(_Z19index_select_kernelPiS_S_)
        /*0014*/ 	.word	0x00000000


	//----- nvinfo : EIATTR_MIN_STACK_SIZE
	.align		4
.L_3:
        /*0018*/ 	.byte	0x04, 0x12
        /*001a*/ 	.short	(.L_5 - .L_4)
	.align		4
.L_4:
        /*001c*/ 	.word	index@(_Z19index_select_kernelPiS_S_)
        /*0020*/ 	.word	0x00000000
.L_5:


//--------------------- .nv.compat                --------------------------
	.section	.nv.compat,"",@"SHT_CUDA_COMPAT_INFO"
	.align	4
        /*0000*/ 	.byte	0x02, 0x09, 0x00, 0x00, 0x02, 0x02, 0x01, 0x00, 0x02, 0x05, 0x05, 0x00, 0x03, 0x07, 0x01, 0x01
        /*0010*/ 	.byte	0x02, 0x03, 0x00, 0x00, 0x02, 0x06, 0x01, 0x00, 0x04, 0x0b, 0x08, 0x00, 0x09, 0x00, 0x00, 0x00
        /*0020*/ 	.byte	0x00, 0x00, 0x00, 0x00


//--------------------- .nv.info._Z19index_select_kernelPiS_S_ --------------------------
	.section	.nv.info._Z19index_select_kernelPiS_S_,"",@"SHT_CUDA_INFO"
	.sectionflags	@""
	.align	4


	//----- nvinfo : EIATTR_CUDA_API_VERSION
	.align		4
        /*0000*/ 	.byte	0x04, 0x37
        /*0002*/ 	.short	(.L_7 - .L_6)
.L_6:
        /*0004*/ 	.word	0x00000082


	//----- nvinfo : EIATTR_KPARAM_INFO
	.align		4
.L_7:
        /*0008*/ 	.byte	0x04, 0x17
        /*000a*/ 	.short	(.L_9 - .L_8)
.L_8:
        /*000c*/ 	.word	0x00000000
        /*0010*/ 	.short	0x0002
        /*0012*/ 	.short	0x0010
        /*0014*/ 	.byte	0x00, 0xf5, 0x21, 0x00


	//----- nvinfo : EIATTR_KPARAM_INFO
	.align		4
.L_9:
        /*0018*/ 	.byte	0x04, 0x17
        /*001a*/ 	.short	(.L_11 - .L_10)
.L_10:
        /*001c*/ 	.word	0x00000000
        /*0020*/ 	.short	0x0001
        /*0022*/ 	.short	0x0008
        /*0024*/ 	.byte	0x00, 0xf5, 0x21, 0x00


	//----- nvinfo : EIATTR_KPARAM_INFO
	.align		4
.L_11:
        /*0028*/ 	.byte	0x04, 0x17
        /*002a*/ 	.short	(.L_13 - .L_12)
.L_12:
        /*002c*/ 	.word	0x00000000
        /*0030*/ 	.short	0x0000
        /*0032*/ 	.short	0x0000
        /*0034*/ 	.byte	0x00, 0xf5, 0x21, 0x00


	//----- nvinfo : EIATTR_SPARSE_MMA_MASK
	.align		4
.L_13:
        /*0038*/ 	.byte	0x03, 0x50
        /*003a*/ 	.short	0x0000


	//----- nvinfo : EIATTR_MAXREG_COUNT
	.align		4
        /*003c*/ 	.byte	0x03, 0x1b
        /*003e*/ 	.short	0x00ff


	//----- nvinfo : EIATTR_MERCURY_ISA_VERSION
	.align		4
        /*0040*/ 	.byte	0x03, 0x5f
        /*0042*/ 	.short	0x0101


	//----- nvinfo : EIATTR_VRC_CTA_INIT_COUNT
	.align		4
        /*0044*/ 	.byte	0x02, 0x4a
	.zero		1
	.zero		1


	//----- nvinfo : EIATTR_EXIT_INSTR_OFFSETS
	.align		4
        /*0048*/ 	.byte	0x04, 0x1c
        /*004a*/ 	.short	(.L_15 - .L_14)


	//   ....[0]....
.L_14:
        /*004c*/ 	.word	0x00000060


	//   ....[1]....
        /*0050*/ 	.word	0x000000c0


	//   ....[2]....
        /*0054*/ 	.word	0x00000130


	//----- nvinfo : EIATTR_CBANK_PARAM_SIZE
	.align		4
.L_15:
        /*0058*/ 	.byte	0x03, 0x19
        /*005a*/ 	.short	0x0018


	//----- nvinfo : EIATTR_PARAM_CBANK
	.align		4
        /*005c*/ 	.byte	0x04, 0x0a
        /*005e*/ 	.short	(.L_17 - .L_16)
	.align		4
.L_16:
        /*0060*/ 	.word	index@(.nv.constant0._Z19index_select_kernelPiS_S_)
        /*0064*/ 	.short	0x0380
        /*0066*/ 	.short	0x0018


	//----- nvinfo : EIATTR_SW_WAR
	.align		4
.L_17:
        /*0068*/ 	.byte	0x04, 0x36
        /*006a*/ 	.short	(.L_19 - .L_18)
.L_18:
        /*006c*/ 	.word	0x00000008
.L_19:


//--------------------- .nv.callgraph             --------------------------
	.section	.nv.callgraph,"",@"SHT_CUDA_CALLGRAPH"
	.align	4
	.sectionentsize	8
	.align		4
        /*0000*/ 	.word	0x00000000
	.align		4
        /*0004*/ 	.word	0xffffffff
	.align		4
        /*0008*/ 	.word	0x00000000
	.align		4
        /*000c*/ 	.word	0xfffffffe
	.align		4
        /*0010*/ 	.word	0x00000000
	.align		4
        /*0014*/ 	.word	0xfffffffd
	.align		4
        /*0018*/ 	.word	0x00000000
	.align		4
        /*001c*/ 	.word	0xfffffffc


//--------------------- .text._Z19index_select_kernelPiS_S_ --------------------------
	.section	.text._Z19index_select_kernelPiS_S_,"ax",@progbits
	.align	128
        .global         _Z19index_select_kernelPiS_S_
        .type           _Z19index_select_kernelPiS_S_,@function
        .size           _Z19index_select_kernelPiS_S_,(.L_x_1 - _Z19index_select_kernelPiS_S_)
        .other          _Z19index_select_kernelPiS_S_,@"STO_CUDA_ENTRY STV_DEFAULT"
_Z19index_select_kernelPiS_S_:
.text._Z19index_select_kernelPiS_S_:
[----:B------:R-:W-:Y:S01]  /*0000*/  LDC R1, c[0x0][0x37c] ;  /* 0x0000df00ff017b82 */ /* 0x000fe20000000800 */
[----:B------:R-:W0:Y:S07]  /*0010*/  S2R R0, SR_TID.X ;  /* 0x0000000000007919 */ /* 0x000e2e0000002100 */
[----:B------:R-:W0:Y:S08]  /*0020*/  S2UR UR4, SR_CTAID.X ;  /* 0x00000000000479c3 */ /* 0x000e300000002500 */
[----:B------:R-:W0:Y:S02]  /*0030*/  LDC R7, c[0x0][0x360] ;  /* 0x0000d800ff077b82 */ /* 0x000e240000000800 */
[----:B0-----:R-:W-:-:S05]  /*0040*/  IMAD R7, R7, UR4, R0 ;  /* 0x0000000407077c24 */ /* 0x001fca000f8e0200 */
[----:B------:R-:W-:-:S13]  /*0050*/  ISETP.GT.AND P0, PT, R7, 0x7, PT ;  /* 0x000000070700780c */ /* 0x000fda0003f04270 */
[----:B------:R-:W-:Y:S05]  /*0060*/  @P0 EXIT ;  /* 0x000000000000094d */ /* 0x000fea0003800000 */
[----:B------:R-:W0:Y:S01]  /*0070*/  LDC.64 R2, c[0x0][0x388] ;  /* 0x0000e200ff027b82 */ /* 0x000e220000000a00 */
[----:B------:R-:W1:Y:S01]  /*0080*/  LDCU.64 UR4, c[0x0][0x358] ;  /* 0x00006b00ff0477ac */ /* 0x000e620008000a00 */
[----:B0-----:R-:W-:-:S05]  /*0090*/  IMAD.WIDE R2, R7, 0x4, R2 ;  /* 0x0000000407027825 */ /* 0x001fca00078e0202 */
[----:B-1----:R-:W2:Y:S02]  /*00a0*/  LDG.E R5, desc[UR4][R2.64] ;  /* 0x0000000402057981 */ /* 0x002ea4000c1e1900 */
[----:B--2---:R-:W-:-:S13]  /*00b0*/  ISETP.GT.U32.AND P0, PT, R5, 0x3ff, PT ;  /* 0x000003ff0500780c */ /* 0x004fda0003f04070 */
[----:B------:R-:W-:Y:S05]  /*00c0*/  @P0 EXIT ;  /* 0x000000000000094d */ /* 0x000fea0003800000 */
[----:B------:R-:W0:Y:S02]  /*00d0*/  LDC.64 R2, c[0x0][0x380] ;  /* 0x0000e000ff027b82 */ /* 0x000e240000000a00 */
[----:B0-----:R-:W-:-:S06]  /*00e0*/  IMAD.WIDE.U32 R2, R5, 0x4, R2 ;  /* 0x0000000405027825 */ /* 0x001fcc00078e0002 */
[----:B------:R-:W0:Y:S01]  /*00f0*/  LDC.64 R4, c[0x0][0x390] ;  /* 0x0000e400ff047b82 */ /* 0x000e220000000a00 */
[----:B------:R-:W2:Y:S01]  /*0100*/  LDG.E R3, desc[UR4][R2.64] ;  /* 0x0000000402037981 */ /* 0x000ea2000c1e1900 */
[----:B0-----:R-:W-:-:S05]  /*0110*/  IMAD.WIDE R4, R7, 0x4, R4 ;  /* 0x0000000407047825 */ /* 0x001fca00078e0204 */
[----:B--2---:R-:W-:Y:S01]  /*0120*/  STG.E desc[UR4][R4.64], R3 ;  /* 0x0000000304007986 */ /* 0x004fe2000c101904 */
[----:B------:R-:W-:Y:S05]  /*0130*/  EXIT ;  /* 0x000000000000794d */ /* 0x000fea0003800000 */
.L_x_0:
[----:B------:R-:W-:-:S00]  /*0140*/  BRA `(.L_x_0) ;  /* 0xfffffffc00fc7947 */ /* 0x000fc0000383ffff */
[----:B------:R-:W-:-:S00]  /*0150*/  NOP ;  /* 0x0000000000007918 */ /* 0x000fc00000000000 */
        /* <DEDUP_REMOVED lines=10> */
.L_x_1:


//--------------------- .nv.shared.reserved.0     --------------------------
	.section	.nv.shared.reserved.0,"aw",@nobits
	.weak		__nv_reservedSMEM_offset_0_alias
	.size		__nv_reservedSMEM_offset_0_alias, 0, 64
	.other		__nv_reservedSMEM_offset_0_alias,@"STO_CUDA_RESERVED_SHARED STV_DEFAULT"
__nv_reservedSMEM_offset_0_alias:
	.zero		0
	.zero		64


//--------------------- .nv.constant0._Z19index_select_kernelPiS_S_ --------------------------
	.section	.nv.constant0._Z19index_select_kernelPiS_S_,"a",@progbits
	.sectionflags	@""
	.align	4
.nv.constant0._Z19index_select_kernelPiS_S_:
	.zero		920


//--------------------- SYMBOLS --------------------------

	.type		.nv.reservedSmem.offset0,@object
	.size		.nv.reservedSmem.offset0,0x4
